//
// Generated by NVIDIA NVVM Compiler
//
// Compiler Build ID: CL-36424714
// Cuda compilation tools, release 13.0, V13.0.88
// Based on NVVM 20.0.0
//

.version 9.0
.target sm_100
.address_size 64

	// .globl	_Z18vecmul_tile_kernelPfS_S_iii
// _ZZ18vecmul_tile_kernelPfS_S_iiiE6a_tile has been demoted
// _ZZ18vecmul_tile_kernelPfS_S_iiiE6b_tile has been demoted

.visible .entry _Z18vecmul_tile_kernelPfS_S_iii(
	.param .u64 .ptr .align 1 _Z18vecmul_tile_kernelPfS_S_iii_param_0,
	.param .u64 .ptr .align 1 _Z18vecmul_tile_kernelPfS_S_iii_param_1,
	.param .u64 .ptr .align 1 _Z18vecmul_tile_kernelPfS_S_iii_param_2,
	.param .u32 _Z18vecmul_tile_kernelPfS_S_iii_param_3,
	.param .u32 _Z18vecmul_tile_kernelPfS_S_iii_param_4,
	.param .u32 _Z18vecmul_tile_kernelPfS_S_iii_param_5
)
{
	.reg .pred 	%p<12>;
	.reg .b32 	%r<43>;
	.reg .b32 	%f<111>;
	.reg .b64 	%rd<13>;
	// demoted variable
	.shared .align 4 .b8 _ZZ18vecmul_tile_kernelPfS_S_iiiE6a_tile[4096];
	// demoted variable
	.shared .align 4 .b8 _ZZ18vecmul_tile_kernelPfS_S_iiiE6b_tile[4096];
	ld.param.u64 	%rd4, [_Z18vecmul_tile_kernelPfS_S_iii_param_0];
	ld.param.u64 	%rd5, [_Z18vecmul_tile_kernelPfS_S_iii_param_1];
	ld.param.u64 	%rd6, [_Z18vecmul_tile_kernelPfS_S_iii_param_2];
	ld.param.u32 	%r24, [_Z18vecmul_tile_kernelPfS_S_iii_param_3];
	ld.param.u32 	%r25, [_Z18vecmul_tile_kernelPfS_S_iii_param_4];
	ld.param.u32 	%r26, [_Z18vecmul_tile_kernelPfS_S_iii_param_5];
	mov.u32 	%r27, %ctaid.x;
	mov.u32 	%r28, %ctaid.y;
	mov.u32 	%r38, %tid.x;
	mov.u32 	%r40, %tid.y;
	shl.b32 	%r29, %r28, 5;
	add.s32 	%r3, %r29, %r40;
	shl.b32 	%r4, %r27, 5;
	add.s32 	%r5, %r4, %r38;
	setp.lt.s32 	%p1, %r25, 1;
	mov.f32 	%f110, 0f00000000;
	@%p1 bra 	$L__BB0_7;
	add.s32 	%r30, %r25, 31;
	shr.u32 	%r31, %r30, 5;
	shl.b32 	%r32, %r40, 7;
	mov.u32 	%r33, _ZZ18vecmul_tile_kernelPfS_S_iiiE6a_tile;
	add.s32 	%r6, %r33, %r32;
	shl.b32 	%r34, %r38, 2;
	add.s32 	%r7, %r6, %r34;
	mov.u32 	%r35, _ZZ18vecmul_tile_kernelPfS_S_iiiE6b_tile;
	add.s32 	%r9, %r35, %r34;
	add.s32 	%r8, %r9, %r32;
	neg.s32 	%r42, %r31;
	mad.lo.s32 	%r36, %r40, %r26, %r38;
	add.s32 	%r41, %r36, %r4;
	shl.b32 	%r12, %r26, 5;
	mad.lo.s32 	%r39, %r25, %r3, %r38;
	cvta.to.global.u64 	%rd1, %rd4;
	cvta.to.global.u64 	%rd2, %rd5;
	mov.f32 	%f110, 0f00000000;
$L__BB0_2:
	setp.ge.s32 	%p2, %r3, %r24;
	mul.wide.s32 	%rd7, %r39, 4;
	add.s64 	%rd3, %rd1, %rd7;
	setp.ge.s32 	%p3, %r38, %r25;
	mov.f32 	%f108, 0f00000000;
	or.pred  	%p4, %p2, %p3;
	@%p4 bra 	$L__BB0_4;
	ld.global.f32 	%f108, [%rd3];
$L__BB0_4:
	setp.ge.s32 	%p5, %r5, %r26;
	st.shared.f32 	[%r7], %f108;
	setp.ge.s32 	%p6, %r40, %r25;
	mov.f32 	%f109, 0f00000000;
	or.pred  	%p7, %p5, %p6;
	@%p7 bra 	$L__BB0_6;
	mul.wide.s32 	%rd8, %r41, 4;
	add.s64 	%rd9, %rd2, %rd8;
	ld.global.f32 	%f109, [%rd9];
$L__BB0_6:
	st.shared.f32 	[%r8], %f109;
	bar.sync 	0;
	ld.shared.f32 	%f12, [%r6];
	ld.shared.f32 	%f13, [%r9];
	fma.rn.f32 	%f14, %f12, %f13, %f110;
	ld.shared.f32 	%f15, [%r6+4];
	ld.shared.f32 	%f16, [%r9+128];
	fma.rn.f32 	%f17, %f15, %f16, %f14;
	ld.shared.f32 	%f18, [%r6+8];
	ld.shared.f32 	%f19, [%r9+256];
	fma.rn.f32 	%f20, %f18, %f19, %f17;
	ld.shared.f32 	%f21, [%r6+12];
	ld.shared.f32 	%f22, [%r9+384];
	fma.rn.f32 	%f23, %f21, %f22, %f20;
	ld.shared.f32 	%f24, [%r6+16];
	ld.shared.f32 	%f25, [%r9+512];
	fma.rn.f32 	%f26, %f24, %f25, %f23;
	ld.shared.f32 	%f27, [%r6+20];
	ld.shared.f32 	%f28, [%r9+640];
	fma.rn.f32 	%f29, %f27, %f28, %f26;
	ld.shared.f32 	%f30, [%r6+24];
	ld.shared.f32 	%f31, [%r9+768];
	fma.rn.f32 	%f32, %f30, %f31, %f29;
	ld.shared.f32 	%f33, [%r6+28];
	ld.shared.f32 	%f34, [%r9+896];
	fma.rn.f32 	%f35, %f33, %f34, %f32;
	ld.shared.f32 	%f36, [%r6+32];
	ld.shared.f32 	%f37, [%r9+1024];
	fma.rn.f32 	%f38, %f36, %f37, %f35;
	ld.shared.f32 	%f39, [%r6+36];
	ld.shared.f32 	%f40, [%r9+1152];
	fma.rn.f32 	%f41, %f39, %f40, %f38;
	ld.shared.f32 	%f42, [%r6+40];
	ld.shared.f32 	%f43, [%r9+1280];
	fma.rn.f32 	%f44, %f42, %f43, %f41;
	ld.shared.f32 	%f45, [%r6+44];
	ld.shared.f32 	%f46, [%r9+1408];
	fma.rn.f32 	%f47, %f45, %f46, %f44;
	ld.shared.f32 	%f48, [%r6+48];
	ld.shared.f32 	%f49, [%r9+1536];
	fma.rn.f32 	%f50, %f48, %f49, %f47;
	ld.shared.f32 	%f51, [%r6+52];
	ld.shared.f32 	%f52, [%r9+1664];
	fma.rn.f32 	%f53, %f51, %f52, %f50;
	ld.shared.f32 	%f54, [%r6+56];
	ld.shared.f32 	%f55, [%r9+1792];
	fma.rn.f32 	%f56, %f54, %f55, %f53;
	ld.shared.f32 	%f57, [%r6+60];
	ld.shared.f32 	%f58, [%r9+1920];
	fma.rn.f32 	%f59, %f57, %f58, %f56;
	ld.shared.f32 	%f60, [%r6+64];
	ld.shared.f32 	%f61, [%r9+2048];
	fma.rn.f32 	%f62, %f60, %f61, %f59;
	ld.shared.f32 	%f63, [%r6+68];
	ld.shared.f32 	%f64, [%r9+2176];
	fma.rn.f32 	%f65, %f63, %f64, %f62;
	ld.shared.f32 	%f66, [%r6+72];
	ld.shared.f32 	%f67, [%r9+2304];
	fma.rn.f32 	%f68, %f66, %f67, %f65;
	ld.shared.f32 	%f69, [%r6+76];
	ld.shared.f32 	%f70, [%r9+2432];
	fma.rn.f32 	%f71, %f69, %f70, %f68;
	ld.shared.f32 	%f72, [%r6+80];
	ld.shared.f32 	%f73, [%r9+2560];
	fma.rn.f32 	%f74, %f72, %f73, %f71;
	ld.shared.f32 	%f75, [%r6+84];
	ld.shared.f32 	%f76, [%r9+2688];
	fma.rn.f32 	%f77, %f75, %f76, %f74;
	ld.shared.f32 	%f78, [%r6+88];
	ld.shared.f32 	%f79, [%r9+2816];
	fma.rn.f32 	%f80, %f78, %f79, %f77;
	ld.shared.f32 	%f81, [%r6+92];
	ld.shared.f32 	%f82, [%r9+2944];
	fma.rn.f32 	%f83, %f81, %f82, %f80;
	ld.shared.f32 	%f84, [%r6+96];
	ld.shared.f32 	%f85, [%r9+3072];
	fma.rn.f32 	%f86, %f84, %f85, %f83;
	ld.shared.f32 	%f87, [%r6+100];
	ld.shared.f32 	%f88, [%r9+3200];
	fma.rn.f32 	%f89, %f87, %f88, %f86;
	ld.shared.f32 	%f90, [%r6+104];
	ld.shared.f32 	%f91, [%r9+3328];
	fma.rn.f32 	%f92, %f90, %f91, %f89;
	ld.shared.f32 	%f93, [%r6+108];
	ld.shared.f32 	%f94, [%r9+3456];
	fma.rn.f32 	%f95, %f93, %f94, %f92;
	ld.shared.f32 	%f96, [%r6+112];
	ld.shared.f32 	%f97, [%r9+3584];
	fma.rn.f32 	%f98, %f96, %f97, %f95;
	ld.shared.f32 	%f99, [%r6+116];
	ld.shared.f32 	%f100, [%r9+3712];
	fma.rn.f32 	%f101, %f99, %f100, %f98;
	ld.shared.f32 	%f102, [%r6+120];
	ld.shared.f32 	%f103, [%r9+3840];
	fma.rn.f32 	%f104, %f102, %f103, %f101;
	ld.shared.f32 	%f105, [%r6+124];
	ld.shared.f32 	%f106, [%r9+3968];
	fma.rn.f32 	%f110, %f105, %f106, %f104;
	bar.sync 	0;
	add.s32 	%r42, %r42, 1;
	setp.ne.s32 	%p8, %r42, 0;
	add.s32 	%r41, %r41, %r12;
	add.s32 	%r40, %r40, 32;
	add.s32 	%r39, %r39, 32;
	add.s32 	%r38, %r38, 32;
	@%p8 bra 	$L__BB0_2;
$L__BB0_7:
	setp.ge.s32 	%p9, %r3, %r24;
	setp.ge.s32 	%p10, %r5, %r26;
	or.pred  	%p11, %p9, %p10;
	@%p11 bra 	$L__BB0_9;
	mad.lo.s32 	%r37, %r26, %r3, %r5;
	cvta.to.global.u64 	%rd10, %rd6;
	mul.wide.u32 	%rd11, %r37, 4;
	add.s64 	%rd12, %rd10, %rd11;
	st.global.f32 	[%rd12], %f110;
$L__BB0_9:
	ret;

}


// ===== COMPILED SASS (sm_100) =====

	.target	sm_100

	.elftype	@"ET_EXEC"


//--------------------- .note.nv.tkinfo           --------------------------
	.section	.note.nv.tkinfo,"",@"SHT_NOTE"
	.sectionflags	@"SHF_NOTE_NV_TKINFO"
	.tkinfo
        /*0018*/ 	.word	0x00000002
        /*0030*/ 	.string	""
        /*0030*/ 	.string	"ptxas"
        /*0030*/ 	.string	"Cuda compilation tools, release 13.0, V13.0.88"
        /*0030*/ 	.string	"Build cuda_13.0.r13.0/compiler.36424714_0"
        /*0030*/ 	.string	"-arch sm_100 -m 64 "



//--------------------- .note.nv.cuinfo           --------------------------
	.section	.note.nv.cuinfo,"",@"SHT_NOTE"
	.sectionflags	@"SHF_NOTE_NV_CUINFO"
        /*0018*/ 	.short	0x0002
        /*001a*/ 	.short	0x0064
        /*001c*/ 	.short	0x0082
	.zero		2


//--------------------- .nv.info                  --------------------------
	.section	.nv.info,"",@"SHT_CUDA_INFO"
	.align	4


	//----- nvinfo : EIATTR_REGCOUNT
	.align		4
        /*0000*/ 	.byte	0x04, 0x2f
        /*0002*/ 	.short	(.L_1 - .L_0)
	.align		4
.L_0:
        /*0004*/ 	.word	index@(_Z18vecmul_tile_kernelPfS_S_iii)
        /*0008*/ 	.word	0x00000020


	//----- nvinfo : EIATTR_FRAME_SIZE
	.align		4
.L_1:
        /*000c*/ 	.byte	0x04, 0x11
        /*000e*/ 	.short	(.L_3 - .L_2)
	.align		4
.L_2:
        /*0010*/ 	.word	index@(_Z18vecmul_tile_kernelPfS_S_iii)
        /*0014*/ 	.word	0x00000000


	//----- nvinfo : EIATTR_MIN_STACK_SIZE
	.align		4
.L_3:
        /*0018*/ 	.byte	0x04, 0x12
        /*001a*/ 	.short	(.L_5 - .L_4)
	.align		4
.L_4:
        /*001c*/ 	.word	index@(_Z18vecmul_tile_kernelPfS_S_iii)
        /*0020*/ 	.word	0x00000000
.L_5:


//--------------------- .nv.compat                --------------------------
	.section	.nv.compat,"",@"SHT_CUDA_COMPAT_INFO"
	.align	4
        /*0000*/ 	.byte	0x02, 0x09, 0x00, 0x00, 0x02, 0x02, 0x01, 0x00, 0x02, 0x05, 0x05, 0x00, 0x03, 0x07, 0x01, 0x01
        /*0010*/ 	.byte	0x02, 0x03, 0x00, 0x00, 0x02, 0x06, 0x01, 0x00, 0x04, 0x0b, 0x08, 0x00, 0x09, 0x00, 0x00, 0x00
        /*0020*/ 	.byte	0x00, 0x00, 0x00, 0x00


//--------------------- .nv.info._Z18vecmul_tile_kernelPfS_S_iii --------------------------
	.section	.nv.info._Z18vecmul_tile_kernelPfS_S_iii,"",@"SHT_CUDA_INFO"
	.sectionflags	@""
	.align	4


	//----- nvinfo : EIATTR_CUDA_API_VERSION
	.align		4
        /*0000*/ 	.byte	0x04, 0x37
        /*0002*/ 	.short	(.L_7 - .L_6)
.L_6:
        /*0004*/ 	.word	0x00000082


	//----- nvinfo : EIATTR_KPARAM_INFO
	.align		4
.L_7:
        /*0008*/ 	.byte	0x04, 0x17
        /*000a*/ 	.short	(.L_9 - .L_8)
.L_8:
        /*000c*/ 	.word	0x00000000
        /*0010*/ 	.short	0x0005
        /*0012*/ 	.short	0x0020
        /*0014*/ 	.byte	0x00, 0xf0, 0x11, 0x00


	//----- nvinfo : EIATTR_KPARAM_INFO
	.align		4
.L_9:
        /*0018*/ 	.byte	0x04, 0x17
        /*001a*/ 	.short	(.L_11 - .L_10)
.L_10:
        /*001c*/ 	.word	0x00000000
        /*0020*/ 	.short	0x0004
        /*0022*/ 	.short	0x001c
        /*0024*/ 	.byte	0x00, 0xf0, 0x11, 0x00


	//----- nvinfo : EIATTR_KPARAM_INFO
	.align		4
.L_11:
        /*0028*/ 	.byte	0x04, 0x17
        /*002a*/ 	.short	(.L_13 - .L_12)
.L_12:
        /*002c*/ 	.word	0x00000000
        /*0030*/ 	.short	0x0003
        /*0032*/ 	.short	0x0018
        /*0034*/ 	.byte	0x00, 0xf0, 0x11, 0x00


	//----- nvinfo : EIATTR_KPARAM_INFO
	.align		4
.L_13:
        /*0038*/ 	.byte	0x04, 0x17
        /*003a*/ 	.short	(.L_15 - .L_14)
.L_14:
        /*003c*/ 	.word	0x00000000
        /*0040*/ 	.short	0x0002
        /*0042*/ 	.short	0x0010
        /*0044*/ 	.byte	0x00, 0xf5, 0x21, 0x00


	//----- nvinfo : EIATTR_KPARAM_INFO
	.align		4
.L_15:
        /*0048*/ 	.byte	0x04, 0x17
        /*004a*/ 	.short	(.L_17 - .L_16)
.L_16:
        /*004c*/ 	.word	0x00000000
        /*0050*/ 	.short	0x0001
        /*0052*/ 	.short	0x0008
        /*0054*/ 	.byte	0x00, 0xf5, 0x21, 0x00


	//----- nvinfo : EIATTR_KPARAM_INFO
	.align		4
.L_17:
        /*0058*/ 	.byte	0x04, 0x17
        /*005a*/ 	.short	(.L_19 - .L_18)
.L_18:
        /*005c*/ 	.word	0x00000000
        /*0060*/ 	.short	0x0000
        /*0062*/ 	.short	0x0000
        /*0064*/ 	.byte	0x00, 0xf5, 0x21, 0x00


	//----- nvinfo : EIATTR_SPARSE_MMA_MASK
	.align		4
.L_19:
        /*0068*/ 	.byte	0x03, 0x50
        /*006a*/ 	.short	0x0000


	//----- nvinfo : EIATTR_MAXREG_COUNT
	.align		4
        /*006c*/ 	.byte	0x03, 0x1b
        /*006e*/ 	.short	0x00ff


	//----- nvinfo : EIATTR_NUM_BARRIERS
	.align		4
        /*0070*/ 	.byte	0x02, 0x4c
        /*0072*/ 	.byte	0x01
	.zero		1


	//----- nvinfo : EIATTR_MERCURY_ISA_VERSION
	.align		4
        /*0074*/ 	.byte	0x03, 0x5f
        /*0076*/ 	.short	0x0101


	//----- nvinfo : EIATTR_VRC_CTA_INIT_COUNT
	.align		4
        /*0078*/ 	.byte	0x02, 0x4a
	.zero		1
	.zero		1


	//----- nvinfo : EIATTR_EXIT_INSTR_OFFSETS
	.align		4
        /*007c*/ 	.byte	0x04, 0x1c
        /*007e*/ 	.short	(.L_21 - .L_20)


	//   ....[0]....
.L_20:
        /*0080*/ 	.word	0x00000820


	//   ....[1]....
        /*0084*/ 	.word	0x00000870


	//----- nvinfo : EIATTR_CBANK_PARAM_SIZE
	.align		4
.L_21:
        /*0088*/ 	.byte	0x03, 0x19
        /*008a*/ 	.short	0x0024


	//----- nvinfo : EIATTR_PARAM_CBANK
	.align		4
        /*008c*/ 	.byte	0x04, 0x0a
        /*008e*/ 	.short	(.L_23 - .L_22)
	.align		4
.L_22:
        /*0090*/ 	.word	index@(.nv.constant0._Z18vecmul_tile_kernelPfS_S_iii)
        /*0094*/ 	.short	0x0380
        /*0096*/ 	.short	0x0024


	//----- nvinfo : EIATTR_SW_WAR
	.align		4
.L_23:
        /*0098*/ 	.byte	0x04, 0x36
        /*009a*/ 	.short	(.L_25 - .L_24)
.L_24:
        /*009c*/ 	.word	0x00000008
.L_25:


//--------------------- .nv.callgraph             --------------------------
	.section	.nv.callgraph,"",@"SHT_CUDA_CALLGRAPH"
	.align	4
	.sectionentsize	8
	.align		4
        /*0000*/ 	.word	0x00000000
	.align		4
        /*0004*/ 	.word	0xffffffff
	.align		4
        /*0008*/ 	.word	0x00000000
	.align		4
        /*000c*/ 	.word	0xfffffffe
	.align		4
        /*0010*/ 	.word	0x00000000
	.align		4
        /*0014*/ 	.word	0xfffffffd
	.align		4
        /*0018*/ 	.word	0x00000000
	.align		4
        /*001c*/ 	.word	0xfffffffc


//--------------------- .text._Z18vecmul_tile_kernelPfS_S_iii --------------------------
	.section	.text._Z18vecmul_tile_kernelPfS_S_iii,"ax",@progbits
	.align	128
        .global         _Z18vecmul_tile_kernelPfS_S_iii
        .type           _Z18vecmul_tile_kernelPfS_S_iii,@function
        .size           _Z18vecmul_tile_kernelPfS_S_iii,(.L_x_3 - _Z18vecmul_tile_kernelPfS_S_iii)
        .other          _Z18vecmul_tile_kernelPfS_S_iii,@"STO_CUDA_ENTRY STV_DEFAULT"
_Z18vecmul_tile_kernelPfS_S_iii:
.text._Z18vecmul_tile_kernelPfS_S_iii:
[----:B------:R-:W-:Y:S01]  /*0000*/  LDC R1, c[0x0][0x37c] ;  /* 0x0000df00ff017b82 */ /* 0x000fe20000000800 */
[----:B------:R-:W0:Y:S01]  /*0010*/  S2R R18, SR_CTAID.Y ;  /* 0x0000000000127919 */ /* 0x000e220000002600 */
[----:B------:R-:W1:Y:S01]  /*0020*/  LDCU UR10, c[0x0][0x39c] ;  /* 0x00007380ff0a77ac */ /* 0x000e620008000800 */
[----:B------:R-:W-:Y:S01]  /*0030*/  HFMA2 R23, -RZ, RZ, 0, 0 ;  /* 0x00000000ff177431 */ /* 0x000fe200000001ff */
[----:B------:R-:W0:Y:S01]  /*0040*/  S2R R16, SR_TID.Y ;  /* 0x0000000000107919 */ /* 0x000e220000002200 */
[----:B------:R-:W2:Y:S01]  /*0050*/  LDCU UR14, c[0x0][0x3a0] ;  /* 0x00007400ff0e77ac */ /* 0x000ea20008000800 */
[----:B------:R-:W3:Y:S01]  /*0060*/  S2R R2, SR_CTAID.X ;  /* 0x0000000000027919 */ /* 0x000ee20000002500 */
[----:B------:R-:W4:Y:S01]  /*0070*/  LDCU.64 UR8, c[0x0][0x358] ;  /* 0x00006b00ff0877ac */ /* 0x000f220008000a00 */
[----:B------:R-:W3:Y:S01]  /*0080*/  S2R R17, SR_TID.X ;  /* 0x0000000000117919 */ /* 0x000ee20000002100 */
[----:B-1----:R-:W-:Y:S01]  /*0090*/  UISETP.GE.AND UP0, UPT, UR10, 0x1, UPT ;  /* 0x000000010a00788c */ /* 0x002fe2000bf06270 */
[----:B0-----:R-:W-:-:S02]  /*00a0*/  LEA R18, R18, R16, 0x5 ;  /* 0x0000001012127211 */ /* 0x001fc400078e28ff */
[----:B---3--:R-:W-:-:S06]  /*00b0*/  LEA R19, R2, R17, 0x5 ;  /* 0x0000001102137211 */ /* 0x008fcc00078e28ff */
[----:B--2-4-:R-:W-:Y:S05]  /*00c0*/  BRA.U !UP0, `(.L_x_0) ;  /* 0x0000000508c87547 */ /* 0x014fea000b800000 */
[----:B------:R-:W0:Y:S01]  /*00d0*/  S2UR UR7, SR_CgaCtaId ;  /* 0x00000000000779c3 */ /* 0x000e220000008800 */
[----:B------:R-:W1:Y:S01]  /*00e0*/  LDCU UR11, c[0x0][0x3a0] ;  /* 0x00007400ff0b77ac */ /* 0x000e620008000800 */
[----:B------:R-:W-:Y:S01]  /*00f0*/  MOV R23, RZ ;  /* 0x000000ff00177202 */ /* 0x000fe20000000f00 */
[----:B------:R-:W-:Y:S01]  /*0100*/  IMAD R6, R18, UR10, R17 ;  /* 0x0000000a12067c24 */ /* 0x000fe2000f8e0211 */
[----:B------:R-:W-:Y:S01]  /*0110*/  UMOV UR5, 0x400 ;  /* 0x0000040000057882 */ /* 0x000fe20000000000 */
[----:B------:R-:W-:-:S03]  /*0120*/  UIADD3 UR4, UPT, UPT, UR10, 0x1f, URZ ;  /* 0x0000001f0a047890 */ /* 0x000fc6000fffe0ff */
[----:B------:R-:W2:Y:S01]  /*0130*/  LDC R0, c[0x0][0x3a0] ;  /* 0x0000e800ff007b82 */ /* 0x000ea20000000800 */
[----:B------:R-:W-:Y:S02]  /*0140*/  UIADD3 UR6, UPT, UPT, UR5, 0x1000, URZ ;  /* 0x0000100005067890 */ /* 0x000fe4000fffe0ff */
[----:B------:R-:W-:Y:S01]  /*0150*/  USHF.R.U32.HI UR4, URZ, 0x5, UR4 ;  /* 0x00000005ff047899 */ /* 0x000fe20008011604 */
[----:B------:R-:W3:Y:S04]  /*0160*/  LDCU.64 UR12, c[0x0][0x398] ;  /* 0x00007300ff0c77ac */ /* 0x000ee80008000a00 */
[----:B------:R-:W4:Y:S01]  /*0170*/  LDC.64 R20, c[0x0][0x380] ;  /* 0x0000e000ff147b82 */ /* 0x000f220000000a00 */
[----:B------:R-:W-:Y:S01]  /*0180*/  UIADD3 UR4, UPT, UPT, -UR4, URZ, URZ ;  /* 0x000000ff04047290 */ /* 0x000fe2000fffe1ff */
[----:B-1----:R-:W-:Y:S01]  /*0190*/  IMAD R7, R16, UR11, R17 ;  /* 0x0000000b10077c24 */ /* 0x002fe2000f8e0211 */
[----:B0-----:R-:W-:-:S04]  /*01a0*/  ULEA UR5, UR7, UR5, 0x18 ;  /* 0x0000000507057291 */ /* 0x001fc8000f8ec0ff */
[----:B------:R-:W-:Y:S01]  /*01b0*/  LEA R7, R2, R7, 0x5 ;  /* 0x0000000702077211 */ /* 0x000fe200078e28ff */
[----:B------:R-:W-:Y:S01]  /*01c0*/  ULEA UR6, UR7, UR6, 0x18 ;  /* 0x0000000607067291 */ /* 0x000fe2000f8ec0ff */
[----:B------:R-:W-:-:S05]  /*01d0*/  LEA R5, R16, UR5, 0x7 ;  /* 0x0000000510057c11 */ /* 0x000fca000f8e38ff */
[C---:B------:R-:W-:Y:S02]  /*01e0*/  LEA R3, R17.reuse, UR6, 0x2 ;  /* 0x0000000611037c11 */ /* 0x040fe4000f8e10ff */
[----:B------:R-:W-:Y:S02]  /*01f0*/  LEA R4, R17, R5, 0x2 ;  /* 0x0000000511047211 */ /* 0x000fe400078e10ff */
[----:B---3--:R-:W-:-:S07]  /*0200*/  LEA R2, R16, R3, 0x7 ;  /* 0x0000000310027211 */ /* 0x008fce00078e38ff */
.L_x_1:
[----:B------:R-:W-:Y:S01]  /*0210*/  ISETP.GE.AND P0, PT, R16, UR13, PT ;  /* 0x0000000d10007c0c */ /* 0x000fe2000bf06270 */
[----:B------:R-:W-:Y:S01]  /*0220*/  HFMA2 R29, -RZ, RZ, 0, 0 ;  /* 0x00000000ff1d7431 */ /* 0x000fe200000001ff */
[----:B------:R-:W-:Y:S01]  /*0230*/  ISETP.GE.AND P1, PT, R17, UR13, PT ;  /* 0x0000000d11007c0c */ /* 0x000fe2000bf26270 */
[----:B----4-:R-:W-:Y:S01]  /*0240*/  IMAD.WIDE R8, R6, 0x4, R20 ;  /* 0x0000000406087825 */ /* 0x010fe200078e0214 */
[----:B--2---:R-:W-:Y:S02]  /*0250*/  ISETP.GE.OR P0, PT, R19, R0, P0 ;  /* 0x000000001300720c */ /* 0x004fe40000706670 */
[----:B------:R-:W-:Y:S02]  /*0260*/  ISETP.GE.OR P1, PT, R18, UR12, P1 ;  /* 0x0000000c12007c0c */ /* 0x000fe40008f26670 */
[----:B------:R-:W-:-:S09]  /*0270*/  MOV R27, RZ ;  /* 0x000000ff001b7202 */ /* 0x000fd20000000f00 */
[----:B------:R-:W0:Y:S02]  /*0280*/  @!P0 LDC.64 R10, c[0x0][0x388] ;  /* 0x0000e200ff0a8b82 */ /* 0x000e240000000a00 */
[----:B------:R-:W2:Y:S01]  /*0290*/  @!P1 LDG.E R27, desc[UR8][R8.64] ;  /* 0x00000008081b9981 */ /* 0x000ea2000c1e1900 */
[----:B0-----:R-:W-:-:S05]  /*02a0*/  @!P0 IMAD.WIDE R10, R7, 0x4, R10 ;  /* 0x00000004070a8825 */ /* 0x001fca00078e020a */
[----:B------:R-:W3:Y:S04]  /*02b0*/  @!P0 LDG.E R29, desc[UR8][R10.64] ;  /* 0x000000080a1d8981 */ /* 0x000ee8000c1e1900 */
[----:B--2---:R-:W-:Y:S04]  /*02c0*/  STS [R4], R27 ;  /* 0x0000001b04007388 */ /* 0x004fe80000000800 */
[----:B---3--:R-:W-:Y:S01]  /*02d0*/  STS [R2], R29 ;  /* 0x0000001d02007388 */ /* 0x008fe20000000800 */
[----:B------:R-:W-:Y:S06]  /*02e0*/  BAR.SYNC.DEFER_BLOCKING 0x0 ;  /* 0x0000000000007b1d */ /* 0x000fec0000010000 */
[----:B------:R-:W-:Y:S04]  /*02f0*/  LDS R22, [R3] ;  /* 0x0000000003167984 */ /* 0x000fe80000000800 */
[----:B------:R-:W0:Y:S04]  /*0300*/  LDS.128 R12, [R5] ;  /* 0x00000000050c7984 */ /* 0x000e280000000c00 */
[----:B------:R-:W1:Y:S04]  /*0310*/  LDS R26, [R3+0x80] ;  /* 0x00008000031a7984 */ /* 0x000e680000000800 */
[----:B------:R-:W2:Y:S04]  /*0320*/  LDS R25, [R3+0x100] ;  /* 0x0001000003197984 */ /* 0x000ea80000000800 */
[----:B------:R-:W3:Y:S04]  /*0330*/  LDS R24, [R3+0x180] ;  /* 0x0001800003187984 */ /* 0x000ee80000000800 */
[----:B------:R-:W-:Y:S01]  /*0340*/  LDS.128 R8, [R5+0x10] ;  /* 0x0000100005087984 */ /* 0x000fe20000000c00 */
[----:B0-----:R-:W-:-:S03]  /*0350*/  FFMA R12, R12, R22, R23 ;  /* 0x000000160c0c7223 */ /* 0x001fc60000000017 */
[----:B------:R-:W0:Y:S01]  /*0360*/  LDS R23, [R3+0x200] ;  /* 0x0002000003177984 */ /* 0x000e220000000800 */
[----:B-1----:R-:W-:-:S03]  /*0370*/  FFMA R12, R26, R13, R12 ;  /* 0x0000000d1a0c7223 */ /* 0x002fc6000000000c */
[----:B------:R-:W1:Y:S01]  /*0380*/  LDS R22, [R3+0x280] ;  /* 0x0002800003167984 */ /* 0x000e620000000800 */
[----:B--2---:R-:W-:-:S03]  /*0390*/  FFMA R13, R25, R14, R12 ;  /* 0x0000000e190d7223 */ /* 0x004fc6000000000c */
[----:B------:R-:W2:Y:S01]  /*03a0*/  LDS R25, [R3+0x300] ;  /* 0x0003000003197984 */ /* 0x000ea20000000800 */
[----:B---3--:R-:W-:-:S03]  /*03b0*/  FFMA R13, R24, R15, R13 ;  /* 0x0000000f180d7223 */ /* 0x008fc6000000000d */
[----:B------:R-:W3:Y:S04]  /*03c0*/  LDS R24, [R3+0x380] ;  /* 0x0003800003187984 */ /* 0x000ee80000000800 */
[----:B------:R-:W-:Y:S01]  /*03d0*/  LDS R26, [R3+0xb80] ;  /* 0x000b8000031a7984 */ /* 0x000fe20000000800 */
[----:B0-----:R-:W-:-:S03]  /*03e0*/  FFMA R27, R8, R23, R13 ;  /* 0x00000017081b7223 */ /* 0x001fc6000000000d */
[----:B------:R-:W-:Y:S04]  /*03f0*/  LDS R23, [R3+0x400] ;  /* 0x0004000003177984 */ /* 0x000fe80000000800 */
[----:B------:R-:W0:Y:S01]  /*0400*/  LDS.128 R12, [R5+0x20] ;  /* 0x00002000050c7984 */ /* 0x000e220000000c00 */
[----:B-1----:R-:W-:-:S03]  /*0410*/  FFMA R8, R22, R9, R27 ;  /* 0x0000000916087223 */ /* 0x002fc6000000001b */
[----:B------:R-:W1:Y:S01]  /*0420*/  LDS R22, [R3+0x480] ;  /* 0x0004800003167984 */ /* 0x000e620000000800 */
[----:B--2---:R-:W-:-:S03]  /*0430*/  FFMA R9, R25, R10, R8 ;  /* 0x0000000a19097223 */ /* 0x004fc60000000008 */
[----:B------:R-:W2:Y:S01]  /*0440*/  LDS R25, [R3+0x500] ;  /* 0x0005000003197984 */ /* 0x000ea20000000800 */
[----:B---3--:R-:W-:-:S03]  /*0450*/  FFMA R9, R24, R11, R9 ;  /* 0x0000000b18097223 */ /* 0x008fc60000000009 */
[----:B------:R-:W3:Y:S01]  /*0460*/  LDS R24, [R3+0x580] ;  /* 0x0005800003187984 */ /* 0x000ee20000000800 */
        /* <DEDUP_REMOVED lines=26> */
[----:B------:R-:W-:Y:S04]  /*0610*/  LDS R27, [R3+0xc00] ;  /* 0x000c0000031b7984 */ /* 0x000fe80000000800 */
[----:B------:R-:W-:Y:S01]  /*0620*/  LDS R24, [R3+0xc80] ;  /* 0x000c800003187984 */ /* 0x000fe20000000800 */
[----:B0-----:R-:W-:-:S03]  /*0630*/  FFMA R23, R8, R23, R13 ;  /* 0x0000001708177223 */ /* 0x001fc6000000000d */
[----:B------:R-:W0:Y:S01]  /*0640*/  LDS.128 R12, [R5+0x60] ;  /* 0x00006000050c7984 */ /* 0x000e220000000c00 */
[----:B-1----:R-:W-:-:S03]  /*0650*/  FFMA R22, R22, R9, R23 ;  /* 0x0000000916167223 */ /* 0x002fc60000000017 */
[----:B------:R-:W1:Y:S01]  /*0660*/  LDS R23, [R3+0xd00] ;  /* 0x000d000003177984 */ /* 0x000e620000000800 */
[----:B--2---:R-:W-:-:S03]  /*0670*/  FFMA R25, R25, R10, R22 ;  /* 0x0000000a19197223 */ /* 0x004fc60000000016 */
[----:B------:R-:W2:Y:S01]  /*0680*/  LDS R22, [R3+0xd80] ;  /* 0x000d800003167984 */ /* 0x000ea20000000800 */
[----:B------:R-:W-:-:S03]  /*0690*/  FFMA R11, R26, R11, R25 ;  /* 0x0000000b1a0b7223 */ /* 0x000fc60000000019 */
[----:B------:R-:W-:Y:S01]  /*06a0*/  LDS R25, [R3+0xe00] ;  /* 0x000e000003197984 */ /* 0x000fe20000000800 */
[----:B0-----:R-:W-:-:S03]  /*06b0*/  FFMA R27, R12, R27, R11 ;  /* 0x0000001b0c1b7223 */ /* 0x001fc6000000000b */
[----:B------:R-:W0:Y:S01]  /*06c0*/  LDS.128 R8, [R5+0x70] ;  /* 0x0000700005087984 */ /* 0x000e220000000c00 */
[----:B------:R-:W-:-:S03]  /*06d0*/  FFMA R24, R24, R13, R27 ;  /* 0x0000000d18187223 */ /* 0x000fc6000000001b */
[----:B------:R-:W3:Y:S04]  /*06e0*/  LDS R27, [R3+0xe80] ;  /* 0x000e8000031b7984 */ /* 0x000ee80000000800 */
[----:B------:R-:W4:Y:S04]  /*06f0*/  LDS R13, [R3+0xf00] ;  /* 0x000f0000030d7984 */ /* 0x000f280000000800 */
[----:B------:R-:W5:Y:S01]  /*0700*/  LDS R12, [R3+0xf80] ;  /* 0x000f8000030c7984 */ /* 0x000f620000000800 */
[----:B-1----:R-:W-:Y:S01]  /*0710*/  FFMA R23, R23, R14, R24 ;  /* 0x0000000e17177223 */ /* 0x002fe20000000018 */
[----:B------:R-:W-:-:S03]  /*0720*/  UIADD3 UR4, UPT, UPT, UR4, 0x1, URZ ;  /* 0x0000000104047890 */ /* 0x000fc6000fffe0ff */
[----:B--2---:R-:W-:Y:S01]  /*0730*/  FFMA R15, R22, R15, R23 ;  /* 0x0000000f160f7223 */ /* 0x004fe20000000017 */
[----:B------:R-:W-:Y:S01]  /*0740*/  UISETP.NE.AND UP0, UPT, UR4, URZ, UPT ;  /* 0x000000ff0400728c */ /* 0x000fe2000bf05270 */
[----:B------:R-:W-:Y:S02]  /*0750*/  IADD3 R16, PT, PT, R16, 0x20, RZ ;  /* 0x0000002010107810 */ /* 0x000fe40007ffe0ff */
[----:B------:R-:W-:Y:S02]  /*0760*/  IADD3 R6, PT, PT, R6, 0x20, RZ ;  /* 0x0000002006067810 */ /* 0x000fe40007ffe0ff */
[----:B------:R-:W-:Y:S02]  /*0770*/  IADD3 R17, PT, PT, R17, 0x20, RZ ;  /* 0x0000002011117810 */ /* 0x000fe40007ffe0ff */
[----:B------:R-:W-:Y:S01]  /*0780*/  LEA R7, R0, R7, 0x5 ;  /* 0x0000000700077211 */ /* 0x000fe200078e28ff */
[----:B0-----:R-:W-:-:S04]  /*0790*/  FFMA R8, R8, R25, R15 ;  /* 0x0000001908087223 */ /* 0x001fc8000000000f */
[----:B---3--:R-:W-:-:S04]  /*07a0*/  FFMA R8, R27, R9, R8 ;  /* 0x000000091b087223 */ /* 0x008fc80000000008 */
[----:B----4-:R-:W-:-:S04]  /*07b0*/  FFMA R13, R13, R10, R8 ;  /* 0x0000000a0d0d7223 */ /* 0x010fc80000000008 */
[----:B-----5:R-:W-:Y:S01]  /*07c0*/  FFMA R23, R12, R11, R13 ;  /* 0x0000000b0c177223 */ /* 0x020fe2000000000d */
[----:B------:R-:W-:Y:S06]  /*07d0*/  BAR.SYNC.DEFER_BLOCKING 0x0 ;  /* 0x0000000000007b1d */ /* 0x000fec0000010000 */
[----:B------:R-:W-:Y:S05]  /*07e0*/  BRA.U UP0, `(.L_x_1) ;  /* 0xfffffff900887547 */ /* 0x000fea000b83ffff */
.L_x_0:
[----:B------:R-:W0:Y:S01]  /*07f0*/  LDCU UR4, c[0x0][0x398] ;  /* 0x00007300ff0477ac */ /* 0x000e220008000800 */
[----:B------:R-:W-:-:S04]  /*0800*/  ISETP.GE.AND P0, PT, R19, UR14, PT ;  /* 0x0000000e13007c0c */ /* 0x000fc8000bf06270 */
[----:B0-----:R-:W-:-:S13]  /*0810*/  ISETP.GE.OR P0, PT, R18, UR4, P0 ;  /* 0x0000000412007c0c */ /* 0x001fda0008706670 */
[----:B------:R-:W-:Y:S05]  /*0820*/  @P0 EXIT ;  /* 0x000000000000094d */ /* 0x000fea0003800000 */
[----:B------:R-:W0:Y:S01]  /*0830*/  LDC.64 R2, c[0x0][0x390] ;  /* 0x0000e400ff027b82 */ /* 0x000e220000000a00 */
[----:B------:R-:W-:-:S04]  /*0840*/  IMAD R19, R18, UR14, R19 ;  /* 0x0000000e12137c24 */ /* 0x000fc8000f8e0213 */
[----:B0-----:R-:W-:-:S05]  /*0850*/  IMAD.WIDE.U32 R2, R19, 0x4, R2 ;  /* 0x0000000413027825 */ /* 0x001fca00078e0002 */
[----:B------:R-:W-:Y:S01]  /*0860*/  STG.E desc[UR8][R2.64], R23 ;  /* 0x0000001702007986 */ /* 0x000fe2000c101908 */
[----:B------:R-:W-:Y:S05]  /*0870*/  EXIT ;  /* 0x000000000000794d */ /* 0x000fea0003800000 */
.L_x_2:
[----:B------:R-:W-:-:S00]  /*0880*/  BRA `(.L_x_2) ;  /* 0xfffffffc00fc7947 */ /* 0x000fc0000383ffff */
[----:B------:R-:W-:-:S00]  /*0890*/  NOP ;  /* 0x0000000000007918 */ /* 0x000fc00000000000 */
        /* <DEDUP_REMOVED lines=14> */
.L_x_3:


//--------------------- .nv.shared._Z18vecmul_tile_kernelPfS_S_iii --------------------------
	.section	.nv.shared._Z18vecmul_tile_kernelPfS_S_iii,"aw",@nobits
	.sectionflags	@""
	.align	4
.nv.shared._Z18vecmul_tile_kernelPfS_S_iii:
	.zero		9216


//--------------------- .nv.shared.reserved.0     --------------------------
	.section	.nv.shared.reserved.0,"aw",@nobits
	.weak		__nv_reservedSMEM_offset_0_alias
	.size		__nv_reservedSMEM_offset_0_alias, 0, 64
	.other		__nv_reservedSMEM_offset_0_alias,@"STO_CUDA_RESERVED_SHARED STV_DEFAULT"
__nv_reservedSMEM_offset_0_alias:
	.zero		0
	.zero		64


//--------------------- .nv.constant0._Z18vecmul_tile_kernelPfS_S_iii --------------------------
	.section	.nv.constant0._Z18vecmul_tile_kernelPfS_S_iii,"a",@progbits
	.sectionflags	@""
	.align	4
.nv.constant0._Z18vecmul_tile_kernelPfS_S_iii:
	.zero		932


//--------------------- SYMBOLS --------------------------

	.type		.nv.reservedSmem.offset0,@object
	.size		.nv.reservedSmem.offset0,0x4
	.type		.nv.reservedSmem.cap,@object
	.size		.nv.reservedSmem.cap,0x4
